	.headerflags	@"EF_CUDA_TEXMODE_UNIFIED EF_CUDA_64BIT_ADDRESS EF_CUDA_ACCELERATORS EF_CUDA_SM90 EF_CUDA_VIRTUAL_SM(EF_CUDA_SM90)"
	.elftype	@"ET_EXEC"


//--------------------- .nv.info                  --------------------------
	.section	.nv.info,"",@"SHT_CUDA_INFO"
	.align	4


	//----- nvinfo : EIATTR_REGCOUNT
	.align		4
        /*0000*/ 	.byte	0x04, 0x2f
        /*0002*/ 	.short	(.L_1 - .L_0)
	.align		4
.L_0:
        /*0004*/ 	.word	index@(triton_poi_fused_cat_44)
        /*0008*/ 	.word	0x00000016


	//----- nvinfo : EIATTR_MIN_STACK_SIZE
	.align		4
.L_1:
        /*000c*/ 	.byte	0x04, 0x12
        /*000e*/ 	.short	(.L_3 - .L_2)
	.align		4
.L_2:
        /*0010*/ 	.word	index@(triton_poi_fused_cat_44)
        /*0014*/ 	.word	0x00000000


	//----- nvinfo : EIATTR_FRAME_SIZE
	.align		4
.L_3:
        /*0018*/ 	.byte	0x04, 0x11
        /*001a*/ 	.short	(.L_5 - .L_4)
	.align		4
.L_4:
        /*001c*/ 	.word	index@(triton_poi_fused_cat_44)
        /*0020*/ 	.word	0x00000000


	//----- nvinfo : EIATTR_MIN_STACK_SIZE
	.align		4
.L_5:
        /*0024*/ 	.byte	0x04, 0x12
        /*0026*/ 	.short	(.L_7 - .L_6)
	.align		4
.L_6:
        /*0028*/ 	.word	index@(triton_poi_fused_cat_44)
        /*002c*/ 	.word	0x00000000
.L_7:


//--------------------- .nv.info.triton_poi_fused_cat_44 --------------------------
	.section	.nv.info.triton_poi_fused_cat_44,"",@"SHT_CUDA_INFO"
	.sectionflags	@""
	.align	4


	//----- nvinfo : EIATTR_CUDA_API_VERSION
	.align		4
        /*0000*/ 	.byte	0x04, 0x37
        /*0002*/ 	.short	(.L_9 - .L_8)
.L_8:
        /*0004*/ 	.word	0x0000007c


	//----- nvinfo : EIATTR_KPARAM_INFO
	.align		4
.L_9:
        /*0008*/ 	.byte	0x04, 0x17
        /*000a*/ 	.short	(.L_11 - .L_10)
.L_10:
        /*000c*/ 	.word	0x00000000
        /*0010*/ 	.short	0x0005
        /*0012*/ 	.short	0x0028
        /*0014*/ 	.byte	0x00, 0xf0, 0x11, 0x00


	//----- nvinfo : EIATTR_KPARAM_INFO
	.align		4
.L_11:
        /*0018*/ 	.byte	0x04, 0x17
        /*001a*/ 	.short	(.L_13 - .L_12)
.L_12:
        /*001c*/ 	.word	0x00000000
        /*0020*/ 	.short	0x0004
        /*0022*/ 	.short	0x0020
        /*0024*/ 	.byte	0x00, 0xf4, 0x21, 0x00


	//----- nvinfo : EIATTR_KPARAM_INFO
	.align		4
.L_13:
        /*0028*/ 	.byte	0x04, 0x17
        /*002a*/ 	.short	(.L_15 - .L_14)
.L_14:
        /*002c*/ 	.word	0x00000000
        /*0030*/ 	.short	0x0003
        /*0032*/ 	.short	0x0018
        /*0034*/ 	.byte	0x00, 0xf4, 0x21, 0x00


	//----- nvinfo : EIATTR_KPARAM_INFO
	.align		4
.L_15:
        /*0038*/ 	.byte	0x04, 0x17
        /*003a*/ 	.short	(.L_17 - .L_16)
.L_16:
        /*003c*/ 	.word	0x00000000
        /*0040*/ 	.short	0x0002
        /*0042*/ 	.short	0x0010
        /*0044*/ 	.byte	0x00, 0xf4, 0x21, 0x00


	//----- nvinfo : EIATTR_KPARAM_INFO
	.align		4
.L_17:
        /*0048*/ 	.byte	0x04, 0x17
        /*004a*/ 	.short	(.L_19 - .L_18)
.L_18:
        /*004c*/ 	.word	0x00000000
        /*0050*/ 	.short	0x0001
        /*0052*/ 	.short	0x0008
        /*0054*/ 	.byte	0x00, 0xf4, 0x21, 0x00


	//----- nvinfo : EIATTR_KPARAM_INFO
	.align		4
.L_19:
        /*0058*/ 	.byte	0x04, 0x17
        /*005a*/ 	.short	(.L_21 - .L_20)
.L_20:
        /*005c*/ 	.word	0x00000000
        /*0060*/ 	.short	0x0000
        /*0062*/ 	.short	0x0000
        /*0064*/ 	.byte	0x00, 0xf4, 0x21, 0x00


	//----- nvinfo : EIATTR_SPARSE_MMA_MASK
	.align		4
.L_21:
        /*0068*/ 	.byte	0x03, 0x50
        /*006a*/ 	.short	0x0000


	//----- nvinfo : EIATTR_MAXREG_COUNT
	.align		4
        /*006c*/ 	.byte	0x03, 0x1b
        /*006e*/ 	.short	0x00ff


	//----- nvinfo : EIATTR_EXIT_INSTR_OFFSETS
	.align		4
        /*0070*/ 	.byte	0x04, 0x1c
        /*0072*/ 	.short	(.L_23 - .L_22)


	//   ....[0]....
.L_22:
        /*0074*/ 	.word	0x00000200


	//   ....[1]....
        /*0078*/ 	.word	0x00000220


	//----- nvinfo : EIATTR_REQNTID
	.align		4
.L_23:
        /*007c*/ 	.byte	0x04, 0x10
        /*007e*/ 	.short	(.L_25 - .L_24)
.L_24:
        /*0080*/ 	.word	0x00000080
        /*0084*/ 	.word	0x00000001
        /*0088*/ 	.word	0x00000001


	//----- nvinfo : EIATTR_CBANK_PARAM_SIZE
	.align		4
.L_25:
        /*008c*/ 	.byte	0x03, 0x19
        /*008e*/ 	.short	0x002c


	//----- nvinfo : EIATTR_PARAM_CBANK
	.align		4
        /*0090*/ 	.byte	0x04, 0x0a
        /*0092*/ 	.short	(.L_27 - .L_26)
	.align		4
.L_26:
        /*0094*/ 	.word	index@(.nv.constant0.triton_poi_fused_cat_44)
        /*0098*/ 	.short	0x0210
        /*009a*/ 	.short	0x002c


	//----- nvinfo : EIATTR_SW_WAR
	.align		4
.L_27:
        /*009c*/ 	.byte	0x04, 0x36
        /*009e*/ 	.short	(.L_29 - .L_28)
.L_28:
        /*00a0*/ 	.word	0x00000008
.L_29:


//--------------------- .nv.callgraph             --------------------------
	.section	.nv.callgraph,"",@"SHT_CUDA_CALLGRAPH"
	.align	4
	.sectionentsize	8
	.align		4
        /*0000*/ 	.word	0x00000000
	.align		4
        /*0004*/ 	.word	0xffffffff
	.align		4
        /*0008*/ 	.word	0x00000000
	.align		4
        /*000c*/ 	.word	0xfffffffe
	.align		4
        /*0010*/ 	.word	0x00000000
	.align		4
        /*0014*/ 	.word	0xfffffffd
	.align		4
        /*0018*/ 	.word	0x00000000
	.align		4
        /*001c*/ 	.word	0xfffffffc


//--------------------- .text.triton_poi_fused_cat_44 --------------------------
	.section	.text.triton_poi_fused_cat_44,"ax",@progbits
	.align	128
        .global         triton_poi_fused_cat_44
        .type           triton_poi_fused_cat_44,@function
        .size           triton_poi_fused_cat_44,(.L_x_1 - triton_poi_fused_cat_44)
        .other          triton_poi_fused_cat_44,@"STO_CUDA_ENTRY STV_DEFAULT"
triton_poi_fused_cat_44:
.text.triton_poi_fused_cat_44:
[----:B------:R-:W0:Y:S01]  /*0000*/  LDC R1, c[0x0][0x28] ;  /* 0x00000a00ff017b82 */ /* 0x000e220000000800 */
[----:B------:R-:W1:Y:S07]  /*0010*/  S2R R0, SR_TID.X ;  /* 0x0000000000007919 */ /* 0x000e6e0000002100 */
[----:B------:R-:W2:Y:S01]  /*0020*/  LDC.64 R8, c[0x0][0x210] ;  /* 0x00008400ff087b82 */ /* 0x000ea20000000a00 */
[----:B------:R-:W-:Y:S01]  /*0030*/  CS2R R2, SRZ ;  /* 0x0000000000027805 */ /* 0x000fe2000001ff00 */
[----:B------:R-:W-:Y:S01]  /*0040*/  ULDC.64 UR4, c[0x0][0x208] ;  /* 0x0000820000047ab9 */ /* 0x000fe20000000a00 */
[----:B------:R-:W3:Y:S05]  /*0050*/  S2R R7, SR_CTAID.X ;  /* 0x0000000000077919 */ /* 0x000eea0000002500 */
[----:B------:R-:W4:Y:S08]  /*0060*/  LDC.64 R10, c[0x0][0x218] ;  /* 0x00008600ff0a7b82 */ /* 0x000f300000000a00 */
[----:B------:R-:W5:Y:S08]  /*0070*/  LDC.64 R12, c[0x0][0x220] ;  /* 0x00008800ff0c7b82 */ /* 0x000f700000000a00 */
[----:B------:R-:W4:Y:S01]  /*0080*/  LDC.64 R4, c[0x0][0x228] ;  /* 0x00008a00ff047b82 */ /* 0x000f220000000a00 */
[----:B-1----:R-:W-:-:S05]  /*0090*/  IMAD.SHL.U32 R0, R0, 0x2, RZ ;  /* 0x0000000200007824 */ /* 0x002fca00078e00ff */
[----:B------:R-:W-:-:S05]  /*00a0*/  LOP3.LUT R0, R0, 0xfe, RZ, 0xc0, !PT ;  /* 0x000000fe00007812 */ /* 0x000fca00078ec0ff */
[----:B---3--:R-:W-:-:S04]  /*00b0*/  IMAD R7, R7, 0x100, R0 ;  /* 0x0000010007077824 */ /* 0x008fc800078e0200 */
[C---:B--2---:R-:W-:Y:S01]  /*00c0*/  IMAD.WIDE R8, R7.reuse, 0x4, R8 ;  /* 0x0000000407087825 */ /* 0x044fe200078e0208 */
[----:B------:R-:W-:-:S13]  /*00d0*/  ISETP.GE.AND P0, PT, R7, 0x800, PT ;  /* 0x000008000700780c */ /* 0x000fda0003f06270 */
[----:B------:R4:W2:Y:S01]  /*00e0*/  @!P0 LDG.E.64 R2, desc[UR4][R8.64] ;  /* 0x0000000408028981 */ /* 0x0008a2000c1e1b00 */
[----:B------:R-:W-:-:S04]  /*00f0*/  SHF.R.S32.HI R0, RZ, 0x1f, R7 ;  /* 0x0000001fff007819 */ /* 0x000fc80000011407 */
[----:B------:R-:W-:-:S04]  /*0100*/  LEA.HI R0, R0, R7, RZ, 0x9 ;  /* 0x0000000700007211 */ /* 0x000fc800078f48ff */
[----:B------:R-:W-:Y:S02]  /*0110*/  LOP3.LUT R14, R0, 0xfffffe00, RZ, 0xc0, !PT ;  /* 0xfffffe00000e7812 */ /* 0x000fe400078ec0ff */
[----:B------:R-:W-:Y:S02]  /*0120*/  SHF.R.S32.HI R0, RZ, 0x9, R0 ;  /* 0x00000009ff007819 */ /* 0x000fe40000011400 */
[----:B------:R-:W-:Y:S02]  /*0130*/  IADD3 R15, R7, -R14, RZ ;  /* 0x8000000e070f7210 */ /* 0x000fe40007ffe0ff */
[----:B------:R-:W1:Y:S03]  /*0140*/  LDC.64 R6, c[0x0][0x230] ;  /* 0x00008c00ff067b82 */ /* 0x000e660000000a00 */
[----:B------:R-:W-:-:S04]  /*0150*/  IMAD R15, R0, 0x2600, R15 ;  /* 0x00002600000f7824 */ /* 0x000fc800078e020f */
[----:B------:R-:W-:Y:S02]  /*0160*/  IMAD.IADD R17, R14, 0x1, R15 ;  /* 0x000000010e117824 */ /* 0x000fe400078e020f */
[----:B----4-:R-:W-:-:S03]  /*0170*/  IMAD.WIDE R8, R15, 0x4, R10 ;  /* 0x000000040f087825 */ /* 0x010fc600078e020a */
[----:B------:R-:W-:Y:S01]  /*0180*/  IADD3 R19, R14, R17, RZ ;  /* 0x000000110e137210 */ /* 0x000fe20007ffe0ff */
[----:B-----5:R-:W-:-:S04]  /*0190*/  IMAD.WIDE R10, R17, 0x4, R12 ;  /* 0x00000004110a7825 */ /* 0x020fc800078e020c */
[----:B0-----:R-:W-:Y:S01]  /*01a0*/  IMAD.WIDE R4, R19, 0x4, R4 ;  /* 0x0000000413047825 */ /* 0x001fe200078e0204 */
[----:B------:R-:W-:-:S05]  /*01b0*/  IADD3 R19, R14, R19, RZ ;  /* 0x000000130e137210 */ /* 0x000fca0007ffe0ff */
[----:B-1----:R-:W-:Y:S01]  /*01c0*/  IMAD.WIDE R6, R19, 0x4, R6 ;  /* 0x0000000413067825 */ /* 0x002fe200078e0206 */
[----:B--2---:R0:W-:Y:S04]  /*01d0*/  @!P0 STG.E.64 desc[UR4][R8.64], R2 ;  /* 0x0000000208008986 */ /* 0x0041e8000c101b04 */
[----:B------:R0:W-:Y:S04]  /*01e0*/  @!P0 STG.E.64 desc[UR4][R10.64], R2 ;  /* 0x000000020a008986 */ /* 0x0001e8000c101b04 */
[----:B------:R0:W-:Y:S02]  /*01f0*/  @!P0 STG.E.64 desc[UR4][R4.64], R2 ;  /* 0x0000000204008986 */ /* 0x0001e4000c101b04 */
[----:B0-----:R-:W-:Y:S05]  /*0200*/  @P0 EXIT ;  /* 0x000000000000094d */ /* 0x001fea0003800000 */
[----:B------:R-:W-:Y:S01]  /*0210*/  STG.E.64 desc[UR4][R6.64], R2 ;  /* 0x0000000206007986 */ /* 0x000fe2000c101b04 */
[----:B------:R-:W-:Y:S05]  /*0220*/  EXIT ;  /* 0x000000000000794d */ /* 0x000fea0003800000 */
.L_x_0:
[----:B------:R-:W-:-:S00]  /*0230*/  BRA `(.L_x_0) ;  /* 0xfffffffc00fc7947 */ /* 0x000fc0000383ffff */
[----:B------:R-:W-:-:S00]  /*0240*/  NOP ;  /* 0x0000000000007918 */ /* 0x000fc00000000000 */
        /* <DEDUP_REMOVED lines=11> */
.L_x_1:


//--------------------- .nv.constant0.triton_poi_fused_cat_44 --------------------------
	.section	.nv.constant0.triton_poi_fused_cat_44,"a",@progbits
	.sectionflags	@""
	.align	4
.nv.constant0.triton_poi_fused_cat_44:
	.zero		572
